//
// Generated by NVIDIA NVVM Compiler
//
// Compiler Build ID: CL-36424714
// Cuda compilation tools, release 13.0, V13.0.88
// Based on NVVM 20.0.0
//

.version 9.0
.target sm_100
.address_size 64

	// .globl	_Z16histogram_kernelPKcjPjii
.extern .shared .align 16 .b8 s_hist[];

.visible .entry _Z16histogram_kernelPKcjPjii(
	.param .u64 .ptr .align 1 _Z16histogram_kernelPKcjPjii_param_0,
	.param .u32 _Z16histogram_kernelPKcjPjii_param_1,
	.param .u64 .ptr .align 1 _Z16histogram_kernelPKcjPjii_param_2,
	.param .u32 _Z16histogram_kernelPKcjPjii_param_3,
	.param .u32 _Z16histogram_kernelPKcjPjii_param_4
)
{
	.reg .pred 	%p<37>;
	.reg .b32 	%r<82>;
	.reg .b64 	%rd<23>;

	ld.param.u64 	%rd4, [_Z16histogram_kernelPKcjPjii_param_0];
	ld.param.u32 	%r25, [_Z16histogram_kernelPKcjPjii_param_1];
	ld.param.u64 	%rd3, [_Z16histogram_kernelPKcjPjii_param_2];
	ld.param.u32 	%r26, [_Z16histogram_kernelPKcjPjii_param_3];
	ld.param.u32 	%r27, [_Z16histogram_kernelPKcjPjii_param_4];
	cvta.to.global.u64 	%rd1, %rd4;
	sub.s32 	%r1, %r27, %r26;
	mov.u32 	%r81, %tid.x;
	setp.gt.s32 	%p1, %r81, %r1;
	@%p1 bra 	$L__BB0_3;
	mov.u32 	%r3, %ntid.x;
	mov.u32 	%r80, %r81;
$L__BB0_2:
	shl.b32 	%r28, %r80, 2;
	mov.u32 	%r29, s_hist;
	add.s32 	%r30, %r29, %r28;
	mov.b32 	%r31, 0;
	st.shared.u32 	[%r30], %r31;
	add.s32 	%r80, %r80, %r3;
	setp.le.s32 	%p2, %r80, %r1;
	@%p2 bra 	$L__BB0_2;
$L__BB0_3:
	bar.sync 	0;
	mov.u32 	%r32, %ctaid.x;
	mov.u32 	%r6, %ntid.x;
	mul.lo.s32 	%r33, %r32, %r6;
	shl.b32 	%r34, %r33, 3;
	add.s32 	%r7, %r34, %r81;
	setp.ge.u32 	%p3, %r7, %r25;
	@%p3 bra 	$L__BB0_6;
	cvt.u64.u32 	%rd5, %r7;
	add.s64 	%rd6, %rd1, %rd5;
	ld.global.u8 	%r8, [%rd6];
	setp.lt.s32 	%p4, %r8, %r26;
	setp.lt.s32 	%p5, %r27, %r8;
	or.pred  	%p6, %p4, %p5;
	@%p6 bra 	$L__BB0_6;
	sub.s32 	%r35, %r8, %r26;
	shl.b32 	%r36, %r35, 2;
	mov.u32 	%r37, s_hist;
	add.s32 	%r38, %r37, %r36;
	atom.shared.add.u32 	%r39, [%r38], 1;
$L__BB0_6:
	add.s32 	%r9, %r7, %r6;
	setp.ge.u32 	%p7, %r9, %r25;
	@%p7 bra 	$L__BB0_9;
	cvt.u64.u32 	%rd7, %r9;
	add.s64 	%rd8, %rd1, %rd7;
	ld.global.u8 	%r10, [%rd8];
	setp.lt.s32 	%p8, %r10, %r26;
	setp.lt.s32 	%p9, %r27, %r10;
	or.pred  	%p10, %p8, %p9;
	@%p10 bra 	$L__BB0_9;
	sub.s32 	%r40, %r10, %r26;
	shl.b32 	%r41, %r40, 2;
	mov.u32 	%r42, s_hist;
	add.s32 	%r43, %r42, %r41;
	atom.shared.add.u32 	%r44, [%r43], 1;
$L__BB0_9:
	add.s32 	%r11, %r9, %r6;
	setp.ge.u32 	%p11, %r11, %r25;
	@%p11 bra 	$L__BB0_12;
	cvt.u64.u32 	%rd9, %r11;
	add.s64 	%rd10, %rd1, %rd9;
	ld.global.u8 	%r12, [%rd10];
	setp.lt.s32 	%p12, %r12, %r26;
	setp.lt.s32 	%p13, %r27, %r12;
	or.pred  	%p14, %p12, %p13;
	@%p14 bra 	$L__BB0_12;
	sub.s32 	%r45, %r12, %r26;
	shl.b32 	%r46, %r45, 2;
	mov.u32 	%r47, s_hist;
	add.s32 	%r48, %r47, %r46;
	atom.shared.add.u32 	%r49, [%r48], 1;
$L__BB0_12:
	add.s32 	%r13, %r11, %r6;
	setp.ge.u32 	%p15, %r13, %r25;
	@%p15 bra 	$L__BB0_15;
	cvt.u64.u32 	%rd11, %r13;
	add.s64 	%rd12, %rd1, %rd11;
	ld.global.u8 	%r14, [%rd12];
	setp.lt.s32 	%p16, %r14, %r26;
	setp.lt.s32 	%p17, %r27, %r14;
	or.pred  	%p18, %p16, %p17;
	@%p18 bra 	$L__BB0_15;
	sub.s32 	%r50, %r14, %r26;
	shl.b32 	%r51, %r50, 2;
	mov.u32 	%r52, s_hist;
	add.s32 	%r53, %r52, %r51;
	atom.shared.add.u32 	%r54, [%r53], 1;
$L__BB0_15:
	add.s32 	%r15, %r13, %r6;
	setp.ge.u32 	%p19, %r15, %r25;
	@%p19 bra 	$L__BB0_18;
	cvt.u64.u32 	%rd13, %r15;
	add.s64 	%rd14, %rd1, %rd13;
	ld.global.u8 	%r16, [%rd14];
	setp.lt.s32 	%p20, %r16, %r26;
	setp.lt.s32 	%p21, %r27, %r16;
	or.pred  	%p22, %p20, %p21;
	@%p22 bra 	$L__BB0_18;
	sub.s32 	%r55, %r16, %r26;
	shl.b32 	%r56, %r55, 2;
	mov.u32 	%r57, s_hist;
	add.s32 	%r58, %r57, %r56;
	atom.shared.add.u32 	%r59, [%r58], 1;
$L__BB0_18:
	add.s32 	%r17, %r15, %r6;
	setp.ge.u32 	%p23, %r17, %r25;
	@%p23 bra 	$L__BB0_21;
	cvt.u64.u32 	%rd15, %r17;
	add.s64 	%rd16, %rd1, %rd15;
	ld.global.u8 	%r18, [%rd16];
	setp.lt.s32 	%p24, %r18, %r26;
	setp.lt.s32 	%p25, %r27, %r18;
	or.pred  	%p26, %p24, %p25;
	@%p26 bra 	$L__BB0_21;
	sub.s32 	%r60, %r18, %r26;
	shl.b32 	%r61, %r60, 2;
	mov.u32 	%r62, s_hist;
	add.s32 	%r63, %r62, %r61;
	atom.shared.add.u32 	%r64, [%r63], 1;
$L__BB0_21:
	add.s32 	%r19, %r17, %r6;
	setp.ge.u32 	%p27, %r19, %r25;
	@%p27 bra 	$L__BB0_24;
	cvt.u64.u32 	%rd17, %r19;
	add.s64 	%rd18, %rd1, %rd17;
	ld.global.u8 	%r20, [%rd18];
	setp.lt.s32 	%p28, %r20, %r26;
	setp.lt.s32 	%p29, %r27, %r20;
	or.pred  	%p30, %p28, %p29;
	@%p30 bra 	$L__BB0_24;
	sub.s32 	%r65, %r20, %r26;
	shl.b32 	%r66, %r65, 2;
	mov.u32 	%r67, s_hist;
	add.s32 	%r68, %r67, %r66;
	atom.shared.add.u32 	%r69, [%r68], 1;
$L__BB0_24:
	add.s32 	%r21, %r19, %r6;
	setp.ge.u32 	%p31, %r21, %r25;
	@%p31 bra 	$L__BB0_27;
	cvt.u64.u32 	%rd19, %r21;
	add.s64 	%rd20, %rd1, %rd19;
	ld.global.u8 	%r22, [%rd20];
	setp.lt.s32 	%p32, %r22, %r26;
	setp.lt.s32 	%p33, %r27, %r22;
	or.pred  	%p34, %p32, %p33;
	@%p34 bra 	$L__BB0_27;
	sub.s32 	%r70, %r22, %r26;
	shl.b32 	%r71, %r70, 2;
	mov.u32 	%r72, s_hist;
	add.s32 	%r73, %r72, %r71;
	atom.shared.add.u32 	%r74, [%r73], 1;
$L__BB0_27:
	setp.gt.s32 	%p35, %r81, %r1;
	bar.sync 	0;
	@%p35 bra 	$L__BB0_30;
	cvta.to.global.u64 	%rd2, %rd3;
	mov.u32 	%r76, s_hist;
$L__BB0_29:
	mul.wide.s32 	%rd21, %r81, 4;
	add.s64 	%rd22, %rd2, %rd21;
	shl.b32 	%r75, %r81, 2;
	add.s32 	%r77, %r76, %r75;
	ld.shared.u32 	%r78, [%r77];
	atom.global.add.u32 	%r79, [%rd22], %r78;
	add.s32 	%r81, %r81, %r6;
	setp.le.s32 	%p36, %r81, %r1;
	@%p36 bra 	$L__BB0_29;
$L__BB0_30:
	ret;

}


// ===== COMPILED SASS (sm_100) =====

	.target	sm_100

	.elftype	@"ET_EXEC"


//--------------------- .note.nv.tkinfo           --------------------------
	.section	.note.nv.tkinfo,"",@"SHT_NOTE"
	.sectionflags	@"SHF_NOTE_NV_TKINFO"
	.tkinfo
        /*0018*/ 	.word	0x00000002
        /*0030*/ 	.string	""
        /*0030*/ 	.string	"ptxas"
        /*0030*/ 	.string	"Cuda compilation tools, release 13.0, V13.0.88"
        /*0030*/ 	.string	"Build cuda_13.0.r13.0/compiler.36424714_0"
        /*0030*/ 	.string	"-arch sm_100 -m 64 "



//--------------------- .note.nv.cuinfo           --------------------------
	.section	.note.nv.cuinfo,"",@"SHT_NOTE"
	.sectionflags	@"SHF_NOTE_NV_CUINFO"
        /*0018*/ 	.short	0x0002
        /*001a*/ 	.short	0x0064
        /*001c*/ 	.short	0x0082
	.zero		2


//--------------------- .nv.info                  --------------------------
	.section	.nv.info,"",@"SHT_CUDA_INFO"
	.align	4


	//----- nvinfo : EIATTR_REGCOUNT
	.align		4
        /*0000*/ 	.byte	0x04, 0x2f
        /*0002*/ 	.short	(.L_1 - .L_0)
	.align		4
.L_0:
        /*0004*/ 	.word	index@(_Z16histogram_kernelPKcjPjii)
        /*0008*/ 	.word	0x00000011


	//----- nvinfo : EIATTR_FRAME_SIZE
	.align		4
.L_1:
        /*000c*/ 	.byte	0x04, 0x11
        /*000e*/ 	.short	(.L_3 - .L_2)
	.align		4
.L_2:
        /*0010*/ 	.word	index@(_Z16histogram_kernelPKcjPjii)
        /*0014*/ 	.word	0x00000000


	//----- nvinfo : EIATTR_MIN_STACK_SIZE
	.align		4
.L_3:
        /*0018*/ 	.byte	0x04, 0x12
        /*001a*/ 	.short	(.L_5 - .L_4)
	.align		4
.L_4:
        /*001c*/ 	.word	index@(_Z16histogram_kernelPKcjPjii)
        /*0020*/ 	.word	0x00000000
.L_5:


//--------------------- .nv.compat                --------------------------
	.section	.nv.compat,"",@"SHT_CUDA_COMPAT_INFO"
	.align	4
        /*0000*/ 	.byte	0x02, 0x09, 0x00, 0x00, 0x02, 0x02, 0x01, 0x00, 0x02, 0x05, 0x05, 0x00, 0x03, 0x07, 0x01, 0x01
        /*0010*/ 	.byte	0x02, 0x03, 0x00, 0x00, 0x02, 0x06, 0x01, 0x00, 0x04, 0x0b, 0x08, 0x00, 0x09, 0x00, 0x00, 0x00
        /*0020*/ 	.byte	0x00, 0x00, 0x00, 0x00


//--------------------- .nv.info._Z16histogram_kernelPKcjPjii --------------------------
	.section	.nv.info._Z16histogram_kernelPKcjPjii,"",@"SHT_CUDA_INFO"
	.sectionflags	@""
	.align	4


	//----- nvinfo : EIATTR_CUDA_API_VERSION
	.align		4
        /*0000*/ 	.byte	0x04, 0x37
        /*0002*/ 	.short	(.L_7 - .L_6)
.L_6:
        /*0004*/ 	.word	0x00000082


	//----- nvinfo : EIATTR_KPARAM_INFO
	.align		4
.L_7:
        /*0008*/ 	.byte	0x04, 0x17
        /*000a*/ 	.short	(.L_9 - .L_8)
.L_8:
        /*000c*/ 	.word	0x00000000
        /*0010*/ 	.short	0x0004
        /*0012*/ 	.short	0x001c
        /*0014*/ 	.byte	0x00, 0xf0, 0x11, 0x00


	//----- nvinfo : EIATTR_KPARAM_INFO
	.align		4
.L_9:
        /*0018*/ 	.byte	0x04, 0x17
        /*001a*/ 	.short	(.L_11 - .L_10)
.L_10:
        /*001c*/ 	.word	0x00000000
        /*0020*/ 	.short	0x0003
        /*0022*/ 	.short	0x0018
        /*0024*/ 	.byte	0x00, 0xf0, 0x11, 0x00


	//----- nvinfo : EIATTR_KPARAM_INFO
	.align		4
.L_11:
        /*0028*/ 	.byte	0x04, 0x17
        /*002a*/ 	.short	(.L_13 - .L_12)
.L_12:
        /*002c*/ 	.word	0x00000000
        /*0030*/ 	.short	0x0002
        /*0032*/ 	.short	0x0010
        /*0034*/ 	.byte	0x00, 0xf5, 0x21, 0x00


	//----- nvinfo : EIATTR_KPARAM_INFO
	.align		4
.L_13:
        /*0038*/ 	.byte	0x04, 0x17
        /*003a*/ 	.short	(.L_15 - .L_14)
.L_14:
        /*003c*/ 	.word	0x00000000
        /*0040*/ 	.short	0x0001
        /*0042*/ 	.short	0x0008
        /*0044*/ 	.byte	0x00, 0xf0, 0x11, 0x00


	//----- nvinfo : EIATTR_KPARAM_INFO
	.align		4
.L_15:
        /*0048*/ 	.byte	0x04, 0x17
        /*004a*/ 	.short	(.L_17 - .L_16)
.L_16:
        /*004c*/ 	.word	0x00000000
        /*0050*/ 	.short	0x0000
        /*0052*/ 	.short	0x0000
        /*0054*/ 	.byte	0x00, 0xf5, 0x21, 0x00


	//----- nvinfo : EIATTR_SPARSE_MMA_MASK
	.align		4
.L_17:
        /*0058*/ 	.byte	0x03, 0x50
        /*005a*/ 	.short	0x0000


	//----- nvinfo : EIATTR_MAXREG_COUNT
	.align		4
        /*005c*/ 	.byte	0x03, 0x1b
        /*005e*/ 	.short	0x00ff


	//----- nvinfo : EIATTR_NUM_BARRIERS
	.align		4
        /*0060*/ 	.byte	0x02, 0x4c
        /*0062*/ 	.byte	0x01
	.zero		1


	//----- nvinfo : EIATTR_MERCURY_ISA_VERSION
	.align		4
        /*0064*/ 	.byte	0x03, 0x5f
        /*0066*/ 	.short	0x0101


	//----- nvinfo : EIATTR_VRC_CTA_INIT_COUNT
	.align		4
        /*0068*/ 	.byte	0x02, 0x4a
	.zero		1
	.zero		1


	//----- nvinfo : EIATTR_EXIT_INSTR_OFFSETS
	.align		4
        /*006c*/ 	.byte	0x04, 0x1c
        /*006e*/ 	.short	(.L_19 - .L_18)


	//   ....[0]....
.L_18:
        /*0070*/ 	.word	0x00000aa0


	//   ....[1]....
        /*0074*/ 	.word	0x00000b60


	//----- nvinfo : EIATTR_CRS_STACK_SIZE
	.align		4
.L_19:
        /*0078*/ 	.byte	0x04, 0x1e
        /*007a*/ 	.short	(.L_21 - .L_20)
.L_20:
        /*007c*/ 	.word	0x00000000


	//----- nvinfo : EIATTR_CBANK_PARAM_SIZE
	.align		4
.L_21:
        /*0080*/ 	.byte	0x03, 0x19
        /*0082*/ 	.short	0x0020


	//----- nvinfo : EIATTR_PARAM_CBANK
	.align		4
        /*0084*/ 	.byte	0x04, 0x0a
        /*0086*/ 	.short	(.L_23 - .L_22)
	.align		4
.L_22:
        /*0088*/ 	.word	index@(.nv.constant0._Z16histogram_kernelPKcjPjii)
        /*008c*/ 	.short	0x0380
        /*008e*/ 	.short	0x0020


	//----- nvinfo : EIATTR_SW_WAR
	.align		4
.L_23:
        /*0090*/ 	.byte	0x04, 0x36
        /*0092*/ 	.short	(.L_25 - .L_24)
.L_24:
        /*0094*/ 	.word	0x00000008
.L_25:


//--------------------- .nv.callgraph             --------------------------
	.section	.nv.callgraph,"",@"SHT_CUDA_CALLGRAPH"
	.align	4
	.sectionentsize	8
	.align		4
        /*0000*/ 	.word	0x00000000
	.align		4
        /*0004*/ 	.word	0xffffffff
	.align		4
        /*0008*/ 	.word	0x00000000
	.align		4
        /*000c*/ 	.word	0xfffffffe
	.align		4
        /*0010*/ 	.word	0x00000000
	.align		4
        /*0014*/ 	.word	0xfffffffd
	.align		4
        /*0018*/ 	.word	0x00000000
	.align		4
        /*001c*/ 	.word	0xfffffffc


//--------------------- .text._Z16histogram_kernelPKcjPjii --------------------------
	.section	.text._Z16histogram_kernelPKcjPjii,"ax",@progbits
	.align	128
        .global         _Z16histogram_kernelPKcjPjii
        .type           _Z16histogram_kernelPKcjPjii,@function
        .size           _Z16histogram_kernelPKcjPjii,(.L_x_21 - _Z16histogram_kernelPKcjPjii)
        .other          _Z16histogram_kernelPKcjPjii,@"STO_CUDA_ENTRY STV_DEFAULT"
_Z16histogram_kernelPKcjPjii:
.text._Z16histogram_kernelPKcjPjii:
[----:B------:R-:W-:Y:S01]  /*0000*/  LDC R1, c[0x0][0x37c] ;  /* 0x0000df00ff017b82 */ /* 0x000fe20000000800 */
[----:B------:R-:W0:Y:S01]  /*0010*/  S2R R0, SR_TID.X ;  /* 0x0000000000007919 */ /* 0x000e220000002100 */
[----:B------:R-:W1:Y:S01]  /*0020*/  LDCU.64 UR10, c[0x0][0x398] ;  /* 0x00007300ff0a77ac */ /* 0x000e620008000a00 */
[----:B------:R-:W-:Y:S01]  /*0030*/  BSSY.RECONVERGENT B0, `(.L_x_0) ;  /* 0x000000e000007945 */ /* 0x000fe20003800200 */
[----:B-1----:R-:W-:-:S06]  /*0040*/  UIADD3 UR8, UPT, UPT, UR11, -UR10, URZ ;  /* 0x8000000a0b087290 */ /* 0x002fcc000fffe0ff */
[----:B0-----:R-:W-:-:S13]  /*0050*/  ISETP.GT.AND P0, PT, R0, UR8, PT ;  /* 0x0000000800007c0c */ /* 0x001fda000bf04270 */
[----:B------:R-:W-:Y:S05]  /*0060*/  @P0 BRA `(.L_x_1) ;  /* 0x0000000000280947 */ /* 0x000fea0003800000 */
[----:B------:R-:W0:Y:S01]  /*0070*/  S2R R4, SR_CgaCtaId ;  /* 0x0000000000047919 */ /* 0x000e220000008800 */
[----:B------:R-:W1:Y:S01]  /*0080*/  LDC R5, c[0x0][0x360] ;  /* 0x0000d800ff057b82 */ /* 0x000e620000000800 */
[----:B------:R-:W-:Y:S01]  /*0090*/  MOV R3, 0x400 ;  /* 0x0000040000037802 */ /* 0x000fe20000000f00 */
[----:B------:R-:W-:-:S03]  /*00a0*/  IMAD.MOV.U32 R2, RZ, RZ, R0 ;  /* 0x000000ffff027224 */ /* 0x000fc600078e0000 */
[----:B0-----:R-:W-:-:S07]  /*00b0*/  LEA R3, R4, R3, 0x18 ;  /* 0x0000000304037211 */ /* 0x001fce00078ec0ff */
.L_x_2:
[----:B------:R-:W-:Y:S02]  /*00c0*/  IMAD R4, R2, 0x4, R3 ;  /* 0x0000000402047824 */ /* 0x000fe400078e0203 */
[----:B-1----:R-:W-:-:S03]  /*00d0*/  IMAD.IADD R2, R5, 0x1, R2 ;  /* 0x0000000105027824 */ /* 0x002fc600078e0202 */
[----:B------:R0:W-:Y:S02]  /*00e0*/  STS [R4], RZ ;  /* 0x000000ff04007388 */ /* 0x0001e40000000800 */
[----:B------:R-:W-:-:S13]  /*00f0*/  ISETP.GT.AND P0, PT, R2, UR8, PT ;  /* 0x0000000802007c0c */ /* 0x000fda000bf04270 */
[----:B0-----:R-:W-:Y:S05]  /*0100*/  @!P0 BRA `(.L_x_2) ;  /* 0xfffffffc00ec8947 */ /* 0x001fea000383ffff */
.L_x_1:
[----:B------:R-:W-:Y:S05]  /*0110*/  BSYNC.RECONVERGENT B0 ;  /* 0x0000000000007941 */ /* 0x000fea0003800200 */
.L_x_0:
[----:B------:R-:W0:Y:S01]  /*0120*/  S2UR UR4, SR_CTAID.X ;  /* 0x00000000000479c3 */ /* 0x000e220000002500 */
[----:B------:R-:W1:Y:S01]  /*0130*/  LDCU UR9, c[0x0][0x388] ;  /* 0x00007100ff0977ac */ /* 0x000e620008000800 */
[----:B------:R-:W-:Y:S06]  /*0140*/  BSSY.RECONVERGENT B0, `(.L_x_3) ;  /* 0x000001d000007945 */ /* 0x000fec0003800200 */
[----:B------:R-:W-:Y:S01]  /*0150*/  BAR.SYNC.DEFER_BLOCKING 0x0 ;  /* 0x0000000000007b1d */ /* 0x000fe20000010000 */
[----:B------:R-:W-:-:S07]  /*0160*/  ISETP.GT.AND P1, PT, R0, UR8, PT ;  /* 0x0000000800007c0c */ /* 0x000fce000bf24270 */
[----:B------:R-:W0:Y:S01]  /*0170*/  LDC R3, c[0x0][0x360] ;  /* 0x0000d800ff037b82 */ /* 0x000e220000000800 */
[----:B------:R-:W2:Y:S01]  /*0180*/  LDCU.64 UR6, c[0x0][0x358] ;  /* 0x00006b00ff0677ac */ /* 0x000ea20008000a00 */
[----:B0-----:R-:W-:-:S04]  /*0190*/  IMAD R5, R3, UR4, RZ ;  /* 0x0000000403057c24 */ /* 0x001fc8000f8e02ff */
[----:B------:R-:W-:-:S04]  /*01a0*/  IMAD R8, R5, 0x8, R0 ;  /* 0x0000000805087824 */ /* 0x000fc800078e0200 */
[C---:B------:R-:W-:Y:S01]  /*01b0*/  IMAD.IADD R10, R8.reuse, 0x1, R3 ;  /* 0x00000001080a7824 */ /* 0x040fe200078e0203 */
[----:B-1----:R-:W-:-:S03]  /*01c0*/  ISETP.GE.U32.AND P0, PT, R8, UR9, PT ;  /* 0x0000000908007c0c */ /* 0x002fc6000bf06070 */
[C---:B------:R-:W-:Y:S01]  /*01d0*/  IMAD.IADD R12, R10.reuse, 0x1, R3 ;  /* 0x000000010a0c7824 */ /* 0x040fe200078e0203 */
[----:B------:R-:W-:-:S03]  /*01e0*/  ISETP.GE.U32.AND P2, PT, R10, UR9, PT ;  /* 0x000000090a007c0c */ /* 0x000fc6000bf46070 */
[----:B------:R-:W-:-:S04]  /*01f0*/  IMAD.IADD R14, R12, 0x1, R3 ;  /* 0x000000010c0e7824 */ /* 0x000fc800078e0203 */
[----:B------:R-:W-:-:S04]  /*0200*/  IMAD.IADD R6, R14, 0x1, R3 ;  /* 0x000000010e067824 */ /* 0x000fc800078e0203 */
[----:B------:R-:W-:-:S04]  /*0210*/  IMAD.IADD R4, R6, 0x1, R3 ;  /* 0x0000000106047824 */ /* 0x000fc800078e0203 */
[----:B------:R-:W-:Y:S01]  /*0220*/  IMAD.IADD R2, R4, 0x1, R3 ;  /* 0x0000000104027824 */ /* 0x000fe200078e0203 */
[----:B--2---:R-:W-:Y:S06]  /*0230*/  @P0 BRA `(.L_x_4) ;  /* 0x0000000000340947 */ /* 0x004fec0003800000 */
[----:B------:R-:W0:Y:S02]  /*0240*/  LDCU.64 UR4, c[0x0][0x380] ;  /* 0x00007000ff0477ac */ /* 0x000e240008000a00 */
[----:B0-----:R-:W-:-:S05]  /*0250*/  IADD3 R8, P0, PT, R8, UR4, RZ ;  /* 0x0000000408087c10 */ /* 0x001fca000ff1e0ff */
[----:B------:R-:W-:-:S05]  /*0260*/  IMAD.X R9, RZ, RZ, UR5, P0 ;  /* 0x00000005ff097e24 */ /* 0x000fca00080e06ff */
[----:B------:R-:W2:Y:S02]  /*0270*/  LDG.E.U8 R8, desc[UR6][R8.64] ;  /* 0x0000000608087981 */ /* 0x000ea4000c1e1100 */
[----:B--2---:R-:W-:-:S04]  /*0280*/  ISETP.GT.AND P0, PT, R8, UR11, PT ;  /* 0x0000000b08007c0c */ /* 0x004fc8000bf04270 */
[----:B------:R-:W-:-:S13]  /*0290*/  ISETP.LT.OR P0, PT, R8, UR10, P0 ;  /* 0x0000000a08007c0c */ /* 0x000fda0008701670 */
[----:B------:R-:W-:Y:S05]  /*02a0*/  @P0 BRA `(.L_x_4) ;  /* 0x0000000000180947 */ /* 0x000fea0003800000 */
[----:B------:R-:W0:Y:S01]  /*02b0*/  S2UR UR5, SR_CgaCtaId ;  /* 0x00000000000579c3 */ /* 0x000e220000008800 */
[----:B------:R-:W-:Y:S01]  /*02c0*/  UMOV UR4, 0x400 ;  /* 0x0000040000047882 */ /* 0x000fe20000000000 */
[----:B------:R-:W-:Y:S01]  /*02d0*/  VIADD R5, R8, -UR10 ;  /* 0x8000000a08057c36 */ /* 0x000fe20008000000 */
[----:B0-----:R-:W-:-:S06]  /*02e0*/  ULEA UR4, UR5, UR4, 0x18 ;  /* 0x0000000405047291 */ /* 0x001fcc000f8ec0ff */
[----:B------:R-:W-:-:S05]  /*02f0*/  LEA R5, R5, UR4, 0x2 ;  /* 0x0000000405057c11 */ /* 0x000fca000f8e10ff */
[----:B------:R0:W-:Y:S02]  /*0300*/  ATOMS.POPC.INC.32 RZ, [R5+URZ] ;  /* 0x0000000005ff7f8c */ /* 0x0001e4000d8000ff */
.L_x_4:
[----:B------:R-:W-:Y:S05]  /*0310*/  BSYNC.RECONVERGENT B0 ;  /* 0x0000000000007941 */ /* 0x000fea0003800200 */
.L_x_3:
[----:B------:R-:W-:Y:S04]  /*0320*/  BSSY.RECONVERGENT B0, `(.L_x_5) ;  /* 0x000000f000007945 */ /* 0x000fe80003800200 */
[----:B------:R-:W-:Y:S05]  /*0330*/  @P2 BRA `(.L_x_6) ;  /* 0x0000000000342947 */ /* 0x000fea0003800000 */
[----:B------:R-:W1:Y:S02]  /*0340*/  LDCU.64 UR4, c[0x0][0x380] ;  /* 0x00007000ff0477ac */ /* 0x000e640008000a00 */
[----:B-1----:R-:W-:-:S05]  /*0350*/  IADD3 R8, P0, PT, R10, UR4, RZ ;  /* 0x000000040a087c10 */ /* 0x002fca000ff1e0ff */
[----:B------:R-:W-:-:S05]  /*0360*/  IMAD.X R9, RZ, RZ, UR5, P0 ;  /* 0x00000005ff097e24 */ /* 0x000fca00080e06ff */
[----:B------:R-:W2:Y:S02]  /*0370*/  LDG.E.U8 R8, desc[UR6][R8.64] ;  /* 0x0000000608087981 */ /* 0x000ea4000c1e1100 */
[----:B--2---:R-:W-:-:S04]  /*0380*/  ISETP.GT.AND P0, PT, R8, UR11, PT ;  /* 0x0000000b08007c0c */ /* 0x004fc8000bf04270 */
[----:B------:R-:W-:-:S13]  /*0390*/  ISETP.LT.OR P0, PT, R8, UR10, P0 ;  /* 0x0000000a08007c0c */ /* 0x000fda0008701670 */
[----:B------:R-:W-:Y:S05]  /*03a0*/  @P0 BRA `(.L_x_6) ;  /* 0x0000000000180947 */ /* 0x000fea0003800000 */
[----:B------:R-:W1:Y:S01]  /*03b0*/  S2UR UR5, SR_CgaCtaId ;  /* 0x00000000000579c3 */ /* 0x000e620000008800 */
[----:B------:R-:W-:Y:S01]  /*03c0*/  UMOV UR4, 0x400 ;  /* 0x0000040000047882 */ /* 0x000fe20000000000 */
[----:B0-----:R-:W-:Y:S01]  /*03d0*/  VIADD R5, R8, -UR10 ;  /* 0x8000000a08057c36 */ /* 0x001fe20008000000 */
[----:B-1----:R-:W-:-:S06]  /*03e0*/  ULEA UR4, UR5, UR4, 0x18 ;  /* 0x0000000405047291 */ /* 0x002fcc000f8ec0ff */
[----:B------:R-:W-:-:S05]  /*03f0*/  LEA R5, R5, UR4, 0x2 ;  /* 0x0000000405057c11 */ /* 0x000fca000f8e10ff */
[----:B------:R1:W-:Y:S02]  /*0400*/  ATOMS.POPC.INC.32 RZ, [R5+URZ] ;  /* 0x0000000005ff7f8c */ /* 0x0003e4000d8000ff */
.L_x_6:
[----:B------:R-:W-:Y:S05]  /*0410*/  BSYNC.RECONVERGENT B0 ;  /* 0x0000000000007941 */ /* 0x000fea0003800200 */
.L_x_5:
[----:B------:R-:W-:Y:S01]  /*0420*/  ISETP.GE.U32.AND P0, PT, R12, UR9, PT ;  /* 0x000000090c007c0c */ /* 0x000fe2000bf06070 */
[----:B01----:R-:W-:Y:S01]  /*0430*/  IMAD.IADD R5, R2, 0x1, R3 ;  /* 0x0000000102057824 */ /* 0x003fe200078e0203 */
[----:B------:R-:W-:Y:S01]  /*0440*/  BSSY.RECONVERGENT B0, `(.L_x_7) ;  /* 0x0000014000007945 */ /* 0x000fe20003800200 */
[----:B------:R-:W-:Y:S02]  /*0450*/  ISETP.GE.U32.AND P2, PT, R14, UR9, PT ;  /* 0x000000090e007c0c */ /* 0x000fe4000bf46070 */
[----:B------:R-:W-:Y:S02]  /*0460*/  ISETP.GE.U32.AND P3, PT, R6, UR9, PT ;  /* 0x0000000906007c0c */ /* 0x000fe4000bf66070 */
[----:B------:R-:W-:Y:S02]  /*0470*/  ISETP.GE.U32.AND P4, PT, R4, UR9, PT ;  /* 0x0000000904007c0c */ /* 0x000fe4000bf86070 */
[----:B------:R-:W-:Y:S02]  /*0480*/  ISETP.GE.U32.AND P5, PT, R2, UR9, PT ;  /* 0x0000000902007c0c */ /* 0x000fe4000bfa6070 */
[----:B------:R-:W-:-:S02]  /*0490*/  ISETP.GE.U32.AND P6, PT, R5, UR9, PT ;  /* 0x0000000905007c0c */ /* 0x000fc4000bfc6070 */
[----:B------:R-:W-:Y:S11]  /*04a0*/  @P0 BRA `(.L_x_8) ;  /* 0x0000000000340947 */ /* 0x000ff60003800000 */
        /* <DEDUP_REMOVED lines=13> */
.L_x_8:
[----:B------:R-:W-:Y:S05]  /*0580*/  BSYNC.RECONVERGENT B0 ;  /* 0x0000000000007941 */ /* 0x000fea0003800200 */
.L_x_7:
        /* <DEDUP_REMOVED lines=15> */
.L_x_10:
[----:B------:R-:W-:Y:S05]  /*0680*/  BSYNC.RECONVERGENT B0 ;  /* 0x0000000000007941 */ /* 0x000fea0003800200 */
.L_x_9:
[----:B------:R-:W-:Y:S04]  /*0690*/  BSSY.RECONVERGENT B0, `(.L_x_11) ;  /* 0x000000f000007945 */ /* 0x000fe80003800200 */
[----:B------:R-:W-:Y:S05]  /*06a0*/  @P3 BRA `(.L_x_12) ;  /* 0x0000000000343947 */ /* 0x000fea0003800000 */
[----:B------:R-:W2:Y:S02]  /*06b0*/  LDCU.64 UR4, c[0x0][0x380] ;  /* 0x00007000ff0477ac */ /* 0x000ea40008000a00 */
[----:B--2---:R-:W-:-:S05]  /*06c0*/  IADD3 R6, P0, PT, R6, UR4, RZ ;  /* 0x0000000406067c10 */ /* 0x004fca000ff1e0ff */
[----:B01----:R-:W-:-:S05]  /*06d0*/  IMAD.X R7, RZ, RZ, UR5, P0 ;  /* 0x00000005ff077e24 */ /* 0x003fca00080e06ff */
        /* <DEDUP_REMOVED lines=10> */
.L_x_12:
[----:B------:R-:W-:Y:S05]  /*0780*/  BSYNC.RECONVERGENT B0 ;  /* 0x0000000000007941 */ /* 0x000fea0003800200 */
.L_x_11:
        /* <DEDUP_REMOVED lines=15> */
.L_x_14:
[----:B------:R-:W-:Y:S05]  /*0880*/  BSYNC.RECONVERGENT B0 ;  /* 0x0000000000007941 */ /* 0x000fea0003800200 */
.L_x_13:
        /* <DEDUP_REMOVED lines=15> */
.L_x_16:
[----:B------:R-:W-:Y:S05]  /*0980*/  BSYNC.RECONVERGENT B0 ;  /* 0x0000000000007941 */ /* 0x000fea0003800200 */
.L_x_15:
[----:B------:R-:W-:Y:S04]  /*0990*/  BSSY.RECONVERGENT B0, `(.L_x_17) ;  /* 0x000000f000007945 */ /* 0x000fe80003800200 */
[----:B------:R-:W-:Y:S05]  /*09a0*/  @P6 BRA `(.L_x_18) ;  /* 0x0000000000346947 */ /* 0x000fea0003800000 */
[----:B------:R-:W3:Y:S02]  /*09b0*/  LDCU.64 UR4, c[0x0][0x380] ;  /* 0x00007000ff0477ac */ /* 0x000ee40008000a00 */
[----:B---3--:R-:W-:-:S05]  /*09c0*/  IADD3 R4, P0, PT, R5, UR4, RZ ;  /* 0x0000000405047c10 */ /* 0x008fca000ff1e0ff */
[----:B------:R-:W-:-:S05]  /*09d0*/  IMAD.X R5, RZ, RZ, UR5, P0 ;  /* 0x00000005ff057e24 */ /* 0x000fca00080e06ff */
[----:B------:R-:W3:Y:S02]  /*09e0*/  LDG.E.U8 R4, desc[UR6][R4.64] ;  /* 0x0000000604047981 */ /* 0x000ee4000c1e1100 */
[----:B---3--:R-:W-:-:S04]  /*09f0*/  ISETP.GT.AND P0, PT, R4, UR11, PT ;  /* 0x0000000b04007c0c */ /* 0x008fc8000bf04270 */
[----:B------:R-:W-:-:S13]  /*0a00*/  ISETP.LT.OR P0, PT, R4, UR10, P0 ;  /* 0x0000000a04007c0c */ /* 0x000fda0008701670 */
[----:B------:R-:W-:Y:S05]  /*0a10*/  @P0 BRA `(.L_x_18) ;  /* 0x0000000000180947 */ /* 0x000fea0003800000 */
[----:B------:R-:W3:Y:S01]  /*0a20*/  S2UR UR5, SR_CgaCtaId ;  /* 0x00000000000579c3 */ /* 0x000ee20000008800 */
[----:B------:R-:W-:Y:S01]  /*0a30*/  UMOV UR4, 0x400 ;  /* 0x0000040000047882 */ /* 0x000fe20000000000 */
[----:B----4-:R-:W-:Y:S01]  /*0a40*/  VIADD R2, R4, -UR10 ;  /* 0x8000000a04027c36 */ /* 0x010fe20008000000 */
[----:B---3--:R-:W-:-:S06]  /*0a50*/  ULEA UR4, UR5, UR4, 0x18 ;  /* 0x0000000405047291 */ /* 0x008fcc000f8ec0ff */
[----:B------:R-:W-:-:S05]  /*0a60*/  LEA R2, R2, UR4, 0x2 ;  /* 0x0000000402027c11 */ /* 0x000fca000f8e10ff */
[----:B------:R3:W-:Y:S02]  /*0a70*/  ATOMS.POPC.INC.32 RZ, [R2+URZ] ;  /* 0x0000000002ff7f8c */ /* 0x0007e4000d8000ff */
.L_x_18:
[----:B------:R-:W-:Y:S05]  /*0a80*/  BSYNC.RECONVERGENT B0 ;  /* 0x0000000000007941 */ /* 0x000fea0003800200 */
.L_x_17:
[----:B------:R-:W-:Y:S06]  /*0a90*/  BAR.SYNC.DEFER_BLOCKING 0x0 ;  /* 0x0000000000007b1d */ /* 0x000fec0000010000 */
[----:B------:R-:W-:Y:S05]  /*0aa0*/  @P1 EXIT ;  /* 0x000000000000194d */ /* 0x000fea0003800000 */
[----:B------:R-:W5:Y:S01]  /*0ab0*/  S2UR UR5, SR_CgaCtaId ;  /* 0x00000000000579c3 */ /* 0x000f620000008800 */
[----:B------:R-:W-:-:S07]  /*0ac0*/  UMOV UR4, 0x400 ;  /* 0x0000040000047882 */ /* 0x000fce0000000000 */
[----:B012---:R-:W0:Y:S01]  /*0ad0*/  LDC.64 R6, c[0x0][0x390] ;  /* 0x0000e400ff067b82 */ /* 0x007e220000000a00 */
[----:B-----5:R-:W-:-:S12]  /*0ae0*/  ULEA UR4, UR5, UR4, 0x18 ;  /* 0x0000000405047291 */ /* 0x020fd8000f8ec0ff */
.L_x_19:
[C---:B---34-:R-:W-:Y:S01]  /*0af0*/  LEA R2, R0.reuse, UR4, 0x2 ;  /* 0x0000000400027c11 */ /* 0x058fe2000f8e10ff */
[----:B01----:R-:W-:-:S04]  /*0b00*/  IMAD.WIDE R4, R0, 0x4, R6 ;  /* 0x0000000400047825 */ /* 0x003fc800078e0206 */
[----:B------:R-:W0:Y:S01]  /*0b10*/  LDS R9, [R2] ;  /* 0x0000000002097984 */ /* 0x000e220000000800 */
[----:B------:R-:W-:-:S05]  /*0b20*/  IMAD.IADD R0, R3, 0x1, R0 ;  /* 0x0000000103007824 */ /* 0x000fca00078e0200 */
[----:B------:R-:W-:Y:S01]  /*0b30*/  ISETP.GT.AND P0, PT, R0, UR8, PT ;  /* 0x0000000800007c0c */ /* 0x000fe2000bf04270 */
[----:B0-----:R1:W-:-:S12]  /*0b40*/  REDG.E.ADD.STRONG.GPU desc[UR6][R4.64], R9 ;  /* 0x000000090400798e */ /* 0x0013d8000c12e106 */
[----:B------:R-:W-:Y:S05]  /*0b50*/  @!P0 BRA `(.L_x_19) ;  /* 0xfffffffc00e48947 */ /* 0x000fea000383ffff */
[----:B------:R-:W-:Y:S05]  /*0b60*/  EXIT ;  /* 0x000000000000794d */ /* 0x000fea0003800000 */
.L_x_20:
[----:B------:R-:W-:-:S00]  /*0b70*/  BRA `(.L_x_20) ;  /* 0xfffffffc00fc7947 */ /* 0x000fc0000383ffff */
[----:B------:R-:W-:-:S00]  /*0b80*/  NOP ;  /* 0x0000000000007918 */ /* 0x000fc00000000000 */
[----:B------:R-:W-:-:S00]  /*0b90*/  NOP ;  /* 0x0000000000007918 */ /* 0x000fc00000000000 */
[----:B------:R-:W-:-:S00]  /*0ba0*/  NOP ;  /* 0x0000000000007918 */ /* 0x000fc00000000000 */
[----:B------:R-:W-:-:S00]  /*0bb0*/  NOP ;  /* 0x0000000000007918 */ /* 0x000fc00000000000 */
[----:B------:R-:W-:-:S00]  /*0bc0*/  NOP ;  /* 0x0000000000007918 */ /* 0x000fc00000000000 */
[----:B------:R-:W-:-:S00]  /*0bd0*/  NOP ;  /* 0x0000000000007918 */ /* 0x000fc00000000000 */
[----:B------:R-:W-:-:S00]  /*0be0*/  NOP ;  /* 0x0000000000007918 */ /* 0x000fc00000000000 */
[----:B------:R-:W-:-:S00]  /*0bf0*/  NOP ;  /* 0x0000000000007918 */ /* 0x000fc00000000000 */
.L_x_21:


//--------------------- .nv.shared._Z16histogram_kernelPKcjPjii --------------------------
	.section	.nv.shared._Z16histogram_kernelPKcjPjii,"aw",@nobits
	.sectionflags	@""
	.align	16
	.zero		1024


//--------------------- .nv.shared.reserved.0     --------------------------
	.section	.nv.shared.reserved.0,"aw",@nobits
	.weak		__nv_reservedSMEM_offset_0_alias
	.size		__nv_reservedSMEM_offset_0_alias, 0, 64
	.other		__nv_reservedSMEM_offset_0_alias,@"STO_CUDA_RESERVED_SHARED STV_DEFAULT"
__nv_reservedSMEM_offset_0_alias:
	.zero		0
	.zero		64


//--------------------- .nv.constant0._Z16histogram_kernelPKcjPjii --------------------------
	.section	.nv.constant0._Z16histogram_kernelPKcjPjii,"a",@progbits
	.sectionflags	@""
	.align	4
.nv.constant0._Z16histogram_kernelPKcjPjii:
	.zero		928


//--------------------- SYMBOLS --------------------------

	.type		.nv.reservedSmem.offset0,@object
	.size		.nv.reservedSmem.offset0,0x4
	.type		.nv.reservedSmem.cap,@object
	.size		.nv.reservedSmem.cap,0x4
